	.headerflags	@"EF_CUDA_TEXMODE_UNIFIED EF_CUDA_64BIT_ADDRESS EF_CUDA_ACCELERATORS EF_CUDA_SM90 EF_CUDA_VIRTUAL_SM(EF_CUDA_SM90)"
	.elftype	@"ET_EXEC"


//--------------------- .nv.info                  --------------------------
	.section	.nv.info,"",@"SHT_CUDA_INFO"
	.align	4


	//----- nvinfo : EIATTR_REGCOUNT
	.align		4
        /*0000*/ 	.byte	0x04, 0x2f
        /*0002*/ 	.short	(.L_3 - .L_2)
	.align		4
.L_2:
        /*0004*/ 	.word	index@(triton_poi_fused__native_batch_norm_legit_no_training_convolution_relu_1)
        /*0008*/ 	.word	0x00000016


	//----- nvinfo : EIATTR_MIN_STACK_SIZE
	.align		4
.L_3:
        /*000c*/ 	.byte	0x04, 0x12
        /*000e*/ 	.short	(.L_5 - .L_4)
	.align		4
.L_4:
        /*0010*/ 	.word	index@(triton_poi_fused__native_batch_norm_legit_no_training_convolution_relu_1)
        /*0014*/ 	.word	0x00000000


	//----- nvinfo : EIATTR_FRAME_SIZE
	.align		4
.L_5:
        /*0018*/ 	.byte	0x04, 0x11
        /*001a*/ 	.short	(.L_7 - .L_6)
	.align		4
.L_6:
        /*001c*/ 	.word	index@(triton_poi_fused__native_batch_norm_legit_no_training_convolution_relu_1)
        /*0020*/ 	.word	0x00000000


	//----- nvinfo : EIATTR_MIN_STACK_SIZE
	.align		4
.L_7:
        /*0024*/ 	.byte	0x04, 0x12
        /*0026*/ 	.short	(.L_9 - .L_8)
	.align		4
.L_8:
        /*0028*/ 	.word	index@(triton_poi_fused__native_batch_norm_legit_no_training_convolution_relu_1)
        /*002c*/ 	.word	0x00000000
.L_9:


//--------------------- .nv.info.triton_poi_fused__native_batch_norm_legit_no_training_convolution_relu_1 --------------------------
	.section	.nv.info.triton_poi_fused__native_batch_norm_legit_no_training_convolution_relu_1,"",@"SHT_CUDA_INFO"
	.sectionflags	@""
	.align	4


	//----- nvinfo : EIATTR_CUDA_API_VERSION
	.align		4
        /*0000*/ 	.byte	0x04, 0x37
        /*0002*/ 	.short	(.L_11 - .L_10)
.L_10:
        /*0004*/ 	.word	0x0000007c


	//----- nvinfo : EIATTR_KPARAM_INFO
	.align		4
.L_11:
        /*0008*/ 	.byte	0x04, 0x17
        /*000a*/ 	.short	(.L_13 - .L_12)
.L_12:
        /*000c*/ 	.word	0x00000000
        /*0010*/ 	.short	0x0007
        /*0012*/ 	.short	0x0038
        /*0014*/ 	.byte	0x00, 0xf0, 0x11, 0x00


	//----- nvinfo : EIATTR_KPARAM_INFO
	.align		4
.L_13:
        /*0018*/ 	.byte	0x04, 0x17
        /*001a*/ 	.short	(.L_15 - .L_14)
.L_14:
        /*001c*/ 	.word	0x00000000
        /*0020*/ 	.short	0x0006
        /*0022*/ 	.short	0x0030
        /*0024*/ 	.byte	0x00, 0xf4, 0x21, 0x00


	//----- nvinfo : EIATTR_KPARAM_INFO
	.align		4
.L_15:
        /*0028*/ 	.byte	0x04, 0x17
        /*002a*/ 	.short	(.L_17 - .L_16)
.L_16:
        /*002c*/ 	.word	0x00000000
        /*0030*/ 	.short	0x0005
        /*0032*/ 	.short	0x0028
        /*0034*/ 	.byte	0x00, 0xf4, 0x21, 0x00


	//----- nvinfo : EIATTR_KPARAM_INFO
	.align		4
.L_17:
        /*0038*/ 	.byte	0x04, 0x17
        /*003a*/ 	.short	(.L_19 - .L_18)
.L_18:
        /*003c*/ 	.word	0x00000000
        /*0040*/ 	.short	0x0004
        /*0042*/ 	.short	0x0020
        /*0044*/ 	.byte	0x00, 0xf4, 0x21, 0x00


	//----- nvinfo : EIATTR_KPARAM_INFO
	.align		4
.L_19:
        /*0048*/ 	.byte	0x04, 0x17
        /*004a*/ 	.short	(.L_21 - .L_20)
.L_20:
        /*004c*/ 	.word	0x00000000
        /*0050*/ 	.short	0x0003
        /*0052*/ 	.short	0x0018
        /*0054*/ 	.byte	0x00, 0xf4, 0x21, 0x00


	//----- nvinfo : EIATTR_KPARAM_INFO
	.align		4
.L_21:
        /*0058*/ 	.byte	0x04, 0x17
        /*005a*/ 	.short	(.L_23 - .L_22)
.L_22:
        /*005c*/ 	.word	0x00000000
        /*0060*/ 	.short	0x0002
        /*0062*/ 	.short	0x0010
        /*0064*/ 	.byte	0x00, 0xf4, 0x21, 0x00


	//----- nvinfo : EIATTR_KPARAM_INFO
	.align		4
.L_23:
        /*0068*/ 	.byte	0x04, 0x17
        /*006a*/ 	.short	(.L_25 - .L_24)
.L_24:
        /*006c*/ 	.word	0x00000000
        /*0070*/ 	.short	0x0001
        /*0072*/ 	.short	0x0008
        /*0074*/ 	.byte	0x00, 0xf4, 0x21, 0x00


	//----- nvinfo : EIATTR_KPARAM_INFO
	.align		4
.L_25:
        /*0078*/ 	.byte	0x04, 0x17
        /*007a*/ 	.short	(.L_27 - .L_26)
.L_26:
        /*007c*/ 	.word	0x00000000
        /*0080*/ 	.short	0x0000
        /*0082*/ 	.short	0x0000
        /*0084*/ 	.byte	0x00, 0xf4, 0x21, 0x00


	//----- nvinfo : EIATTR_SPARSE_MMA_MASK
	.align		4
.L_27:
        /*0088*/ 	.byte	0x03, 0x50
        /*008a*/ 	.short	0x0000


	//----- nvinfo : EIATTR_MAXREG_COUNT
	.align		4
        /*008c*/ 	.byte	0x03, 0x1b
        /*008e*/ 	.short	0x00ff


	//----- nvinfo : EIATTR_EXIT_INSTR_OFFSETS
	.align		4
        /*0090*/ 	.byte	0x04, 0x1c
        /*0092*/ 	.short	(.L_29 - .L_28)


	//   ....[0]....
.L_28:
        /*0094*/ 	.word	0x000003b0


	//----- nvinfo : EIATTR_REQNTID
	.align		4
.L_29:
        /*0098*/ 	.byte	0x04, 0x10
        /*009a*/ 	.short	(.L_31 - .L_30)
.L_30:
        /*009c*/ 	.word	0x00000100
        /*00a0*/ 	.word	0x00000001
        /*00a4*/ 	.word	0x00000001


	//----- nvinfo : EIATTR_CBANK_PARAM_SIZE
	.align		4
.L_31:
        /*00a8*/ 	.byte	0x03, 0x19
        /*00aa*/ 	.short	0x003c


	//----- nvinfo : EIATTR_PARAM_CBANK
	.align		4
        /*00ac*/ 	.byte	0x04, 0x0a
        /*00ae*/ 	.short	(.L_33 - .L_32)
	.align		4
.L_32:
        /*00b0*/ 	.word	index@(.nv.constant0.triton_poi_fused__native_batch_norm_legit_no_training_convolution_relu_1)
        /*00b4*/ 	.short	0x0210
        /*00b6*/ 	.short	0x003c


	//----- nvinfo : EIATTR_SW_WAR
	.align		4
.L_33:
        /*00b8*/ 	.byte	0x04, 0x36
        /*00ba*/ 	.short	(.L_35 - .L_34)
.L_34:
        /*00bc*/ 	.word	0x00000008
.L_35:


//--------------------- .nv.callgraph             --------------------------
	.section	.nv.callgraph,"",@"SHT_CUDA_CALLGRAPH"
	.align	4
	.sectionentsize	8
	.align		4
        /*0000*/ 	.word	0x00000000
	.align		4
        /*0004*/ 	.word	0xffffffff
	.align		4
        /*0008*/ 	.word	0x00000000
	.align		4
        /*000c*/ 	.word	0xfffffffe
	.align		4
        /*0010*/ 	.word	0x00000000
	.align		4
        /*0014*/ 	.word	0xfffffffd
	.align		4
        /*0018*/ 	.word	0x00000000
	.align		4
        /*001c*/ 	.word	0xfffffffc


//--------------------- .nv.constant4             --------------------------
	.section	.nv.constant4,"a",@progbits
	.align	8
	.align		8
.nv.constant4:
        /*0000*/ 	.dword	_$_str
	.align		8
        /*0008*/ 	.dword	_$_str_$_2


//--------------------- .text.triton_poi_fused__native_batch_norm_legit_no_training_convolution_relu_1 --------------------------
	.section	.text.triton_poi_fused__native_batch_norm_legit_no_training_convolution_relu_1,"ax",@progbits
	.align	128
        .global         triton_poi_fused__native_batch_norm_legit_no_training_convolution_relu_1
        .type           triton_poi_fused__native_batch_norm_legit_no_training_convolution_relu_1,@function
        .size           triton_poi_fused__native_batch_norm_legit_no_training_convolution_relu_1,(.L_x_1 - triton_poi_fused__native_batch_norm_legit_no_training_convolution_relu_1)
        .other          triton_poi_fused__native_batch_norm_legit_no_training_convolution_relu_1,@"STO_CUDA_ENTRY STV_DEFAULT"
triton_poi_fused__native_batch_norm_legit_no_training_convolution_relu_1:
.text.triton_poi_fused__native_batch_norm_legit_no_training_convolution_relu_1:
[----:B------:R-:W-:Y:S01]  /*0000*/  LDC R1, c[0x0][0x28] ;  /* 0x00000a00ff017b82 */ /* 0x000fe20000000800 */
[----:B------:R-:W1:Y:S07]  /*0010*/  S2R R0, SR_TID.X ;  /* 0x0000000000007919 */ /* 0x000e6e0000002100 */
[----:B------:R-:W2:Y:S01]  /*0020*/  LDC.64 R14, c[0x0][0x228] ;  /* 0x00008a00ff0e7b82 */ /* 0x000ea20000000a00 */
[----:B------:R-:W-:Y:S01]  /*0030*/  ULDC.64 UR4, c[0x0][0x208] ;  /* 0x0000820000047ab9 */ /* 0x000fe20000000a00 */
[----:B------:R-:W3:Y:S06]  /*0040*/  S2R R5, SR_CTAID.X ;  /* 0x0000000000057919 */ /* 0x000eec0000002500 */
[----:B------:R-:W4:Y:S08]  /*0050*/  LDC.64 R10, c[0x0][0x218] ;  /* 0x00008600ff0a7b82 */ /* 0x000f300000000a00 */
[----:B------:R-:W5:Y:S08]  /*0060*/  LDC.64 R12, c[0x0][0x220] ;  /* 0x00008800ff0c7b82 */ /* 0x000f700000000a00 */
[----:B------:R-:W5:Y:S01]  /*0070*/  LDC.64 R16, c[0x0][0x230] ;  /* 0x00008c00ff107b82 */ /* 0x000f620000000a00 */
[----:B-1----:R-:W-:-:S02]  /*0080*/  SHF.L.U32 R0, R0, 0x1, RZ ;  /* 0x0000000100007819 */ /* 0x002fc400000006ff */
[----:B---3--:R-:W-:Y:S02]  /*0090*/  SHF.R.S32.HI R3, RZ, 0x16, R5 ;  /* 0x00000016ff037819 */ /* 0x008fe40000011405 */
[----:B------:R-:W-:Y:S02]  /*00a0*/  LOP3.LUT R0, R0, 0x1fe, RZ, 0xc0, !PT ;  /* 0x000001fe00007812 */ /* 0x000fe400078ec0ff */
[----:B------:R-:W-:Y:S02]  /*00b0*/  SGXT R3, R3, 0x1 ;  /* 0x000000010303781a */ /* 0x000fe40000000200 */
[----:B------:R-:W-:Y:S02]  /*00c0*/  LEA R0, R5, R0, 0x9 ;  /* 0x0000000005007211 */ /* 0x000fe400078e48ff */
[----:B------:R-:W1:Y:S02]  /*00d0*/  LDC.64 R4, c[0x0][0x238] ;  /* 0x00008e00ff047b82 */ /* 0x000e640000000a00 */
[----:B------:R-:W-:-:S04]  /*00e0*/  LEA.HI R3, R3, R0, RZ, 0xc ;  /* 0x0000000003037211 */ /* 0x000fc800078f60ff */
[----:B------:R-:W-:-:S04]  /*00f0*/  SHF.R.S32.HI R3, RZ, 0xc, R3 ;  /* 0x0000000cff037819 */ /* 0x000fc80000011403 */
[----:B------:R-:W-:-:S04]  /*0100*/  LEA.HI R2, R3, R3, RZ, 0x4 ;  /* 0x0000000303027211 */ /* 0x000fc800078f20ff */
[----:B------:R-:W-:-:S04]  /*0110*/  LOP3.LUT R2, R2, 0xfffffff0, RZ, 0xc0, !PT ;  /* 0xfffffff002027812 */ /* 0x000fc800078ec0ff */
[----:B------:R-:W-:Y:S02]  /*0120*/  IADD3 R19, R3, -R2, RZ ;  /* 0x8000000203137210 */ /* 0x000fe40007ffe0ff */
[----:B------:R-:W3:Y:S03]  /*0130*/  LDC.64 R2, c[0x0][0x210] ;  /* 0x00008400ff027b82 */ /* 0x000ee60000000a00 */
[----:B--2---:R-:W-:-:S05]  /*0140*/  IMAD.WIDE R14, R19, 0x4, R14 ;  /* 0x00000004130e7825 */ /* 0x004fca00078e020e */
[----:B------:R2:W2:Y:S01]  /*0150*/  LDG.E.EL R18, desc[UR4][R14.64] ;  /* 0x000000040e127981 */ /* 0x0004a2000c2e1900 */
[----:B----4-:R-:W-:-:S04]  /*0160*/  IMAD.WIDE R10, R19, 0x4, R10 ;  /* 0x00000004130a7825 */ /* 0x010fc800078e020a */
[----:B-----5:R-:W-:Y:S01]  /*0170*/  IMAD.WIDE R12, R19, 0x4, R12 ;  /* 0x00000004130c7825 */ /* 0x020fe200078e020c */
[----:B------:R4:W5:Y:S04]  /*0180*/  LDG.E.EL R8, desc[UR4][R10.64] ;  /* 0x000000040a087981 */ /* 0x000968000c2e1900 */
[----:B------:R-:W5:Y:S01]  /*0190*/  LDG.E.EL R9, desc[UR4][R12.64] ;  /* 0x000000040c097981 */ /* 0x000f62000c2e1900 */
[----:B---3--:R-:W-:-:S05]  /*01a0*/  IMAD.WIDE R2, R0, 0x4, R2 ;  /* 0x0000000400027825 */ /* 0x008fca00078e0202 */
[----:B------:R-:W5:Y:S01]  /*01b0*/  LDG.E.64 R6, desc[UR4][R2.64] ;  /* 0x0000000402067981 */ /* 0x000f62000c1e1b00 */
[----:B0-2---:R-:W-:-:S04]  /*01c0*/  IMAD.WIDE R14, R19, 0x4, R16 ;  /* 0x00000004130e7825 */ /* 0x005fc800078e0210 */
[----:B-1----:R-:W-:Y:S02]  /*01d0*/  IMAD.WIDE R16, R19, 0x4, R4 ;  /* 0x0000000413107825 */ /* 0x002fe400078e0204 */
[----:B------:R-:W2:Y:S01]  /*01e0*/  LDG.E.EL R14, desc[UR4][R14.64] ;  /* 0x000000040e0e7981 */ /* 0x000ea2000c2e1900 */
[----:B----4-:R-:W-:Y:S01]  /*01f0*/  HFMA2.MMA R10, -RZ, RZ, 1.625, 0 ;  /* 0x3e800000ff0a7435 */ /* 0x010fe200000001ff */
[----:B------:R-:W0:Y:S02]  /*0200*/  LDC.64 R4, c[0x0][0x240] ;  /* 0x00009000ff047b82 */ /* 0x000e240000000a00 */
[----:B------:R-:W2:Y:S01]  /*0210*/  LDG.E.EL R17, desc[UR4][R16.64] ;  /* 0x0000000410117981 */ /* 0x000ea2000c2e1900 */
[----:B0-----:R-:W-:-:S04]  /*0220*/  IMAD.WIDE R4, R0, 0x4, R4 ;  /* 0x0000000400047825 */ /* 0x001fc800078e0204 */
[----:B------:R-:W-:-:S04]  /*0230*/  FADD R18, R18, 9.9999997473787516356e-06 ;  /* 0x3727c5ac12127421 */ /* 0x000fc80000000000 */
[----:B------:R-:W0:Y:S02]  /*0240*/  MUFU.SQRT R19, R18 ;  /* 0x0000001200137308 */ /* 0x000e240000002000 */
[C---:B0-----:R-:W-:Y:S02]  /*0250*/  FSETP.GT.AND P0, PT, R19.reuse, 8.50705917302346158658e+37, PT ;  /* 0x7e8000001300780b */ /* 0x041fe40003f04000 */
[----:B------:R-:W-:-:S11]  /*0260*/  FSETP.GEU.AND P1, PT, R19, 1.175494350822287508e-38, PT ;  /* 0x008000001300780b */ /* 0x000fd60003f2e000 */
[----:B------:R-:W-:-:S04]  /*0270*/  @P0 FMUL R19, R19, 0.25 ;  /* 0x3e80000013130820 */ /* 0x000fc80000400000 */
[----:B------:R-:W-:-:S06]  /*0280*/  @!P1 FMUL R19, R19, 16777216 ;  /* 0x4b80000013139820 */ /* 0x000fcc0000400000 */
[----:B------:R-:W0:Y:S01]  /*0290*/  MUFU.RCP R19, R19 ;  /* 0x0000001300137308 */ /* 0x000e220000001000 */
[----:B------:R-:W-:Y:S01]  /*02a0*/  FSEL R10, R10, 1, P0 ;  /* 0x3f8000000a0a7808 */ /* 0x000fe20000000000 */
[--C-:B-----5:R-:W-:Y:S01]  /*02b0*/  FADD R6, R6, R8.reuse ;  /* 0x0000000806067221 */ /* 0x120fe20000000000 */
[----:B------:R-:W-:-:S03]  /*02c0*/  FADD R7, R7, R8 ;  /* 0x0000000807077221 */ /* 0x000fc60000000000 */
[----:B------:R-:W-:Y:S01]  /*02d0*/  @!P1 FMUL R10, R10, 16777216 ;  /* 0x4b8000000a0a9820 */ /* 0x000fe20000400000 */
[C---:B------:R-:W-:Y:S01]  /*02e0*/  FADD R8, -R9.reuse, R6 ;  /* 0x0000000609087221 */ /* 0x040fe20000000100 */
[----:B------:R-:W-:Y:S02]  /*02f0*/  FADD R9, -R9, R7 ;  /* 0x0000000709097221 */ /* 0x000fe40000000100 */
[----:B0-----:R-:W-:-:S04]  /*0300*/  FMUL R10, R19, R10 ;  /* 0x0000000a130a7220 */ /* 0x001fc80000400000 */
[-C--:B------:R-:W-:Y:S01]  /*0310*/  FMUL R8, R8, R10.reuse ;  /* 0x0000000a08087220 */ /* 0x080fe20000400000 */
[----:B------:R-:W-:-:S03]  /*0320*/  FMUL R10, R9, R10 ;  /* 0x0000000a090a7220 */ /* 0x000fc60000400000 */
[C-C-:B--2---:R-:W-:Y:S01]  /*0330*/  FFMA R8, R14.reuse, R8, R17.reuse ;  /* 0x000000080e087223 */ /* 0x144fe20000000011 */
[----:B------:R-:W-:-:S04]  /*0340*/  FFMA R10, R14, R10, R17 ;  /* 0x0000000a0e0a7223 */ /* 0x000fc80000000011 */
[----:B------:R-:W-:Y:S02]  /*0350*/  FSETP.GEU.AND P0, PT, R8, RZ, PT ;  /* 0x000000ff0800720b */ /* 0x000fe40003f0e000 */
[----:B------:R-:W-:Y:S02]  /*0360*/  FSETP.GEU.AND P1, PT, R10, RZ, PT ;  /* 0x000000ff0a00720b */ /* 0x000fe40003f2e000 */
[----:B------:R-:W-:Y:S02]  /*0370*/  FSEL R8, R8, RZ, P0 ;  /* 0x000000ff08087208 */ /* 0x000fe40000000000 */
[----:B------:R-:W-:Y:S01]  /*0380*/  FSEL R9, R10, RZ, P1 ;  /* 0x000000ff0a097208 */ /* 0x000fe20000800000 */
[----:B------:R-:W-:Y:S04]  /*0390*/  STG.E.64 desc[UR4][R2.64], R6 ;  /* 0x0000000602007986 */ /* 0x000fe8000c101b04 */
[----:B------:R-:W-:Y:S01]  /*03a0*/  STG.E.64 desc[UR4][R4.64], R8 ;  /* 0x0000000804007986 */ /* 0x000fe2000c101b04 */
[----:B------:R-:W-:Y:S05]  /*03b0*/  EXIT ;  /* 0x000000000000794d */ /* 0x000fea0003800000 */
.L_x_0:
[----:B------:R-:W-:-:S00]  /*03c0*/  BRA `(.L_x_0) ;  /* 0xfffffffc00fc7947 */ /* 0x000fc0000383ffff */
[----:B------:R-:W-:-:S00]  /*03d0*/  NOP ;  /* 0x0000000000007918 */ /* 0x000fc00000000000 */
        /* <DEDUP_REMOVED lines=10> */
.L_x_1:


//--------------------- .nv.global.init           --------------------------
	.section	.nv.global.init,"aw",@progbits
.nv.global.init:
	.type		_$_str,@object
	.size		_$_str,(_$_str_$_2 - _$_str)
_$_str:
        /*0000*/ 	.byte	0x5f, 0x5f, 0x43, 0x55, 0x44, 0x41, 0x5f, 0x46, 0x54, 0x5a, 0x00
	.type		_$_str_$_2,@object
	.size		_$_str_$_2,(.L_1 - _$_str_$_2)
_$_str_$_2:
        /*000b*/ 	.byte	0x5f, 0x5f, 0x43, 0x55, 0x44, 0x41, 0x5f, 0x50, 0x52, 0x45, 0x43, 0x5f, 0x53, 0x51, 0x52, 0x54
        /*001b*/ 	.byte	0x00
.L_1:


//--------------------- .nv.constant0.triton_poi_fused__native_batch_norm_legit_no_training_convolution_relu_1 --------------------------
	.section	.nv.constant0.triton_poi_fused__native_batch_norm_legit_no_training_convolution_relu_1,"a",@progbits
	.sectionflags	@""
	.align	4
.nv.constant0.triton_poi_fused__native_batch_norm_legit_no_training_convolution_relu_1:
	.zero		588
